	.headerflags	@"EF_CUDA_TEXMODE_UNIFIED EF_CUDA_64BIT_ADDRESS EF_CUDA_ACCELERATORS EF_CUDA_SM90 EF_CUDA_VIRTUAL_SM(EF_CUDA_SM90)"
	.elftype	@"ET_EXEC"


//--------------------- .nv.info                  --------------------------
	.section	.nv.info,"",@"SHT_CUDA_INFO"
	.align	4


	//----- nvinfo : EIATTR_REGCOUNT
	.align		4
        /*0000*/ 	.byte	0x04, 0x2f
        /*0002*/ 	.short	(.L_1 - .L_0)
	.align		4
.L_0:
        /*0004*/ 	.word	index@(triton_poi_fused__to_copy_56)
        /*0008*/ 	.word	0x0000000a


	//----- nvinfo : EIATTR_MIN_STACK_SIZE
	.align		4
.L_1:
        /*000c*/ 	.byte	0x04, 0x12
        /*000e*/ 	.short	(.L_3 - .L_2)
	.align		4
.L_2:
        /*0010*/ 	.word	index@(triton_poi_fused__to_copy_56)
        /*0014*/ 	.word	0x00000000


	//----- nvinfo : EIATTR_FRAME_SIZE
	.align		4
.L_3:
        /*0018*/ 	.byte	0x04, 0x11
        /*001a*/ 	.short	(.L_5 - .L_4)
	.align		4
.L_4:
        /*001c*/ 	.word	index@(triton_poi_fused__to_copy_56)
        /*0020*/ 	.word	0x00000000


	//----- nvinfo : EIATTR_MIN_STACK_SIZE
	.align		4
.L_5:
        /*0024*/ 	.byte	0x04, 0x12
        /*0026*/ 	.short	(.L_7 - .L_6)
	.align		4
.L_6:
        /*0028*/ 	.word	index@(triton_poi_fused__to_copy_56)
        /*002c*/ 	.word	0x00000000
.L_7:


//--------------------- .nv.info.triton_poi_fused__to_copy_56 --------------------------
	.section	.nv.info.triton_poi_fused__to_copy_56,"",@"SHT_CUDA_INFO"
	.sectionflags	@""
	.align	4


	//----- nvinfo : EIATTR_CUDA_API_VERSION
	.align		4
        /*0000*/ 	.byte	0x04, 0x37
        /*0002*/ 	.short	(.L_9 - .L_8)
.L_8:
        /*0004*/ 	.word	0x0000007c


	//----- nvinfo : EIATTR_KPARAM_INFO
	.align		4
.L_9:
        /*0008*/ 	.byte	0x04, 0x17
        /*000a*/ 	.short	(.L_11 - .L_10)
.L_10:
        /*000c*/ 	.word	0x00000000
        /*0010*/ 	.short	0x0001
        /*0012*/ 	.short	0x0008
        /*0014*/ 	.byte	0x00, 0xf0, 0x11, 0x00


	//----- nvinfo : EIATTR_KPARAM_INFO
	.align		4
.L_11:
        /*0018*/ 	.byte	0x04, 0x17
        /*001a*/ 	.short	(.L_13 - .L_12)
.L_12:
        /*001c*/ 	.word	0x00000000
        /*0020*/ 	.short	0x0000
        /*0022*/ 	.short	0x0000
        /*0024*/ 	.byte	0x00, 0xf4, 0x21, 0x00


	//----- nvinfo : EIATTR_SPARSE_MMA_MASK
	.align		4
.L_13:
        /*0028*/ 	.byte	0x03, 0x50
        /*002a*/ 	.short	0x0000


	//----- nvinfo : EIATTR_MAXREG_COUNT
	.align		4
        /*002c*/ 	.byte	0x03, 0x1b
        /*002e*/ 	.short	0x00ff


	//----- nvinfo : EIATTR_EXIT_INSTR_OFFSETS
	.align		4
        /*0030*/ 	.byte	0x04, 0x1c
        /*0032*/ 	.short	(.L_15 - .L_14)


	//   ....[0]....
.L_14:
        /*0034*/ 	.word	0x000000f0


	//   ....[1]....
        /*0038*/ 	.word	0x00000120


	//----- nvinfo : EIATTR_REQNTID
	.align		4
.L_15:
        /*003c*/ 	.byte	0x04, 0x10
        /*003e*/ 	.short	(.L_17 - .L_16)
.L_16:
        /*0040*/ 	.word	0x00000020
        /*0044*/ 	.word	0x00000001
        /*0048*/ 	.word	0x00000001


	//----- nvinfo : EIATTR_CBANK_PARAM_SIZE
	.align		4
.L_17:
        /*004c*/ 	.byte	0x03, 0x19
        /*004e*/ 	.short	0x000c


	//----- nvinfo : EIATTR_PARAM_CBANK
	.align		4
        /*0050*/ 	.byte	0x04, 0x0a
        /*0052*/ 	.short	(.L_19 - .L_18)
	.align		4
.L_18:
        /*0054*/ 	.word	index@(.nv.constant0.triton_poi_fused__to_copy_56)
        /*0058*/ 	.short	0x0210
        /*005a*/ 	.short	0x000c


	//----- nvinfo : EIATTR_SW_WAR
	.align		4
.L_19:
        /*005c*/ 	.byte	0x04, 0x36
        /*005e*/ 	.short	(.L_21 - .L_20)
.L_20:
        /*0060*/ 	.word	0x00000008
.L_21:


//--------------------- .nv.callgraph             --------------------------
	.section	.nv.callgraph,"",@"SHT_CUDA_CALLGRAPH"
	.align	4
	.sectionentsize	8
	.align		4
        /*0000*/ 	.word	0x00000000
	.align		4
        /*0004*/ 	.word	0xffffffff
	.align		4
        /*0008*/ 	.word	0x00000000
	.align		4
        /*000c*/ 	.word	0xfffffffe
	.align		4
        /*0010*/ 	.word	0x00000000
	.align		4
        /*0014*/ 	.word	0xfffffffd
	.align		4
        /*0018*/ 	.word	0x00000000
	.align		4
        /*001c*/ 	.word	0xfffffffc


//--------------------- .text.triton_poi_fused__to_copy_56 --------------------------
	.section	.text.triton_poi_fused__to_copy_56,"ax",@progbits
	.align	128
        .global         triton_poi_fused__to_copy_56
        .type           triton_poi_fused__to_copy_56,@function
        .size           triton_poi_fused__to_copy_56,(.L_x_1 - triton_poi_fused__to_copy_56)
        .other          triton_poi_fused__to_copy_56,@"STO_CUDA_ENTRY STV_DEFAULT"
triton_poi_fused__to_copy_56:
.text.triton_poi_fused__to_copy_56:
[----:B------:R-:W0:Y:S02]  /*0000*/  LDC R1, c[0x0][0x28] ;  /* 0x00000a00ff017b82 */ /* 0x000e240000000800 */
[----:B------:R-:W1:Y:S01]  /*0010*/  S2R R0, SR_TID.X ;  /* 0x0000000000007919 */ /* 0x000e620000002100 */
[----:B------:R-:W-:Y:S01]  /*0020*/  IMAD.MOV.U32 R7, RZ, RZ, 0x3f000000 ;  /* 0x3f000000ff077424 */ /* 0x000fe200078e00ff */
[----:B------:R-:W2:Y:S01]  /*0030*/  LDC.64 R2, c[0x0][0x210] ;  /* 0x00008400ff027b82 */ /* 0x000ea20000000a00 */
[----:B------:R-:W3:Y:S01]  /*0040*/  S2R R5, SR_CTAID.X ;  /* 0x0000000000057919 */ /* 0x000ee20000002500 */
[----:B-1----:R-:W-:-:S05]  /*0050*/  LOP3.LUT R0, R0, 0x1f, RZ, 0xc0, !PT ;  /* 0x0000001f00007812 */ /* 0x002fca00078ec0ff */
[----:B---3--:R-:W-:-:S04]  /*0060*/  IMAD R5, R5, 0x20, R0 ;  /* 0x0000002005057824 */ /* 0x008fc800078e0200 */
[C---:B--2---:R-:W-:Y:S01]  /*0070*/  IMAD.WIDE R2, R5.reuse, 0x8, R2 ;  /* 0x0000000805027825 */ /* 0x044fe200078e0202 */
[----:B------:R-:W-:Y:S02]  /*0080*/  I2FP.F32.S32 R0, R5 ;  /* 0x0000000500007245 */ /* 0x000fe40000201400 */
[----:B------:R-:W-:-:S03]  /*0090*/  ISETP.GE.AND P0, PT, R5, 0x20, PT ;  /* 0x000000200500780c */ /* 0x000fc60003f06270 */
[----:B------:R-:W-:-:S04]  /*00a0*/  FADD R0, R0, 0.5 ;  /* 0x3f00000000007421 */ /* 0x000fc80000000000 */
[----:B------:R-:W-:-:S05]  /*00b0*/  FFMA R0, R0, R7, -0.5 ;  /* 0xbf00000000007423 */ /* 0x000fca0000000007 */
[----:B------:R-:W-:-:S04]  /*00c0*/  FMNMX R0, RZ, R0, !PT ;  /* 0x00000000ff007209 */ /* 0x000fc80007800000 */
[----:B------:R-:W1:Y:S02]  /*00d0*/  F2I.TRUNC.NTZ R4, R0 ;  /* 0x0000000000047305 */ /* 0x000e64000020f100 */
[----:B-1----:R-:W-:Y:S01]  /*00e0*/  SHF.R.S32.HI R5, RZ, 0x1f, R4 ;  /* 0x0000001fff057819 */ /* 0x002fe20000011404 */
[----:B------:R-:W-:Y:S06]  /*00f0*/  @P0 EXIT ;  /* 0x000000000000094d */ /* 0x000fec0003800000 */
[----:B------:R-:W-:Y:S02]  /*0100*/  ULDC.64 UR4, c[0x0][0x208] ;  /* 0x0000820000047ab9 */ /* 0x000fe40000000a00 */
[----:B------:R-:W-:Y:S01]  /*0110*/  STG.E.64 desc[UR4][R2.64], R4 ;  /* 0x0000000402007986 */ /* 0x000fe2000c101b04 */
[----:B------:R-:W-:Y:S05]  /*0120*/  EXIT ;  /* 0x000000000000794d */ /* 0x000fea0003800000 */
.L_x_0:
[----:B------:R-:W-:-:S00]  /*0130*/  BRA `(.L_x_0) ;  /* 0xfffffffc00fc7947 */ /* 0x000fc0000383ffff */
[----:B------:R-:W-:-:S00]  /*0140*/  NOP ;  /* 0x0000000000007918 */ /* 0x000fc00000000000 */
        /* <DEDUP_REMOVED lines=11> */
.L_x_1:


//--------------------- .nv.constant0.triton_poi_fused__to_copy_56 --------------------------
	.section	.nv.constant0.triton_poi_fused__to_copy_56,"a",@progbits
	.sectionflags	@""
	.align	4
.nv.constant0.triton_poi_fused__to_copy_56:
	.zero		540
